//
// Generated by NVIDIA NVVM Compiler
//
// Compiler Build ID: CL-36424714
// Cuda compilation tools, release 13.0, V13.0.88
// Based on NVVM 20.0.0
//

.version 9.0
.target sm_100
.address_size 64

	// .globl	_Z20residual_norm_kernelPdS_S_
// _ZZ20residual_norm_kernelPdS_S_E1u has been demoted
// _ZZ13jacobi_kernelPdS_S_E1u has been demoted
// _ZZ9reductionPdS_E4temp has been demoted

.visible .entry _Z20residual_norm_kernelPdS_S_(
	.param .u64 .ptr .align 1 _Z20residual_norm_kernelPdS_S__param_0,
	.param .u64 .ptr .align 1 _Z20residual_norm_kernelPdS_S__param_1,
	.param .u64 .ptr .align 1 _Z20residual_norm_kernelPdS_S__param_2
)
{
	.reg .pred 	%p<7>;
	.reg .b32 	%r<37>;
	.reg .b64 	%rd<12>;
	.reg .b64 	%fd<24>;
	// demoted variable
	.shared .align 8 .b8 _ZZ20residual_norm_kernelPdS_S_E1u[16320];
	ld.param.u64 	%rd4, [_Z20residual_norm_kernelPdS_S__param_0];
	ld.param.u64 	%rd2, [_Z20residual_norm_kernelPdS_S__param_1];
	ld.param.u64 	%rd3, [_Z20residual_norm_kernelPdS_S__param_2];
	cvta.to.global.u64 	%rd5, %rd4;
	mov.u32 	%r1, %ntid.x;
	mov.u32 	%r13, %ctaid.x;
	mov.u32 	%r2, %tid.x;
	mad.lo.s32 	%r3, %r1, %r13, %r2;
	mov.u32 	%r4, %ntid.y;
	mov.u32 	%r14, %ctaid.y;
	mov.u32 	%r5, %tid.y;
	mad.lo.s32 	%r6, %r4, %r14, %r5;
	mov.u32 	%r7, %ntid.z;
	mov.u32 	%r15, %ctaid.z;
	mov.u32 	%r8, %tid.z;
	mad.lo.s32 	%r9, %r7, %r15, %r8;
	mul.lo.s32 	%r16, %r6, 514;
	mad.lo.s32 	%r17, %r9, 264196, %r16;
	add.s32 	%r18, %r3, %r17;
	add.s32 	%r19, %r18, 264710;
	mul.wide.s32 	%rd6, %r19, 8;
	add.s64 	%rd1, %rd5, %rd6;
	ld.global.nc.f64 	%fd1, [%rd1+8];
	mov.u32 	%r20, _ZZ20residual_norm_kernelPdS_S_E1u;
	mad.lo.s32 	%r21, %r8, 2720, %r20;
	add.s32 	%r10, %r21, 2720;
	mad.lo.s32 	%r22, %r5, 272, %r10;
	add.s32 	%r11, %r22, 272;
	shl.b32 	%r23, %r2, 3;
	add.s32 	%r12, %r11, %r23;
	st.shared.f64 	[%r12+8], %fd1;
	setp.ne.s32 	%p1, %r2, 0;
	@%p1 bra 	$L__BB0_2;
	ld.global.nc.f64 	%fd2, [%rd1];
	st.shared.f64 	[%r11], %fd2;
$L__BB0_2:
	add.s32 	%r24, %r1, -1;
	setp.ne.s32 	%p2, %r2, %r24;
	@%p2 bra 	$L__BB0_4;
	ld.global.nc.f64 	%fd3, [%rd1+16];
	st.shared.f64 	[%r12+16], %fd3;
$L__BB0_4:
	setp.ne.s32 	%p3, %r5, 0;
	@%p3 bra 	$L__BB0_6;
	ld.global.nc.f64 	%fd4, [%rd1+-4104];
	add.s32 	%r26, %r10, %r23;
	st.shared.f64 	[%r26+8], %fd4;
$L__BB0_6:
	add.s32 	%r27, %r4, -1;
	setp.ne.s32 	%p4, %r5, %r27;
	@%p4 bra 	$L__BB0_8;
	ld.global.nc.f64 	%fd5, [%rd1+4120];
	st.shared.f64 	[%r12+280], %fd5;
$L__BB0_8:
	setp.ne.s32 	%p5, %r8, 0;
	@%p5 bra 	$L__BB0_10;
	ld.global.nc.f64 	%fd6, [%rd1+-2113560];
	mad.lo.s32 	%r29, %r5, 272, %r20;
	add.s32 	%r31, %r29, %r23;
	st.shared.f64 	[%r31+280], %fd6;
$L__BB0_10:
	add.s32 	%r32, %r7, -1;
	setp.ne.s32 	%p6, %r8, %r32;
	@%p6 bra 	$L__BB0_12;
	ld.global.nc.f64 	%fd7, [%rd1+2113576];
	st.shared.f64 	[%r12+2728], %fd7;
$L__BB0_12:
	cvta.to.global.u64 	%rd7, %rd2;
	cvta.to.global.u64 	%rd8, %rd3;
	bar.sync 	0;
	shl.b32 	%r33, %r9, 18;
	shl.b32 	%r34, %r6, 9;
	add.s32 	%r35, %r34, %r3;
	add.s32 	%r36, %r35, %r33;
	mul.wide.s32 	%rd9, %r36, 8;
	add.s64 	%rd10, %rd7, %rd9;
	ld.global.nc.f64 	%fd8, [%rd10];
	ld.shared.f64 	%fd9, [%r12+280];
	add.f64 	%fd10, %fd8, %fd9;
	ld.shared.f64 	%fd11, [%r12+-264];
	add.f64 	%fd12, %fd10, %fd11;
	ld.shared.f64 	%fd13, [%r12];
	add.f64 	%fd14, %fd12, %fd13;
	ld.shared.f64 	%fd15, [%r12+16];
	add.f64 	%fd16, %fd14, %fd15;
	ld.shared.f64 	%fd17, [%r12+-2712];
	add.f64 	%fd18, %fd16, %fd17;
	ld.shared.f64 	%fd19, [%r12+2728];
	add.f64 	%fd20, %fd18, %fd19;
	ld.shared.f64 	%fd21, [%r12+8];
	fma.rn.f64 	%fd22, %fd21, 0dC018000000000000, %fd20;
	mul.f64 	%fd23, %fd22, %fd22;
	add.s64 	%rd11, %rd8, %rd9;
	st.global.f64 	[%rd11], %fd23;
	bar.sync 	0;
	ret;

}
	// .globl	_Z13jacobi_kernelPdS_S_
.visible .entry _Z13jacobi_kernelPdS_S_(
	.param .u64 .ptr .align 1 _Z13jacobi_kernelPdS_S__param_0,
	.param .u64 .ptr .align 1 _Z13jacobi_kernelPdS_S__param_1,
	.param .u64 .ptr .align 1 _Z13jacobi_kernelPdS_S__param_2
)
{
	.reg .pred 	%p<7>;
	.reg .b32 	%r<37>;
	.reg .b64 	%rd<13>;
	.reg .b64 	%fd<22>;
	// demoted variable
	.shared .align 8 .b8 _ZZ13jacobi_kernelPdS_S_E1u[16320];
	ld.param.u64 	%rd4, [_Z13jacobi_kernelPdS_S__param_0];
	ld.param.u64 	%rd2, [_Z13jacobi_kernelPdS_S__param_1];
	ld.param.u64 	%rd3, [_Z13jacobi_kernelPdS_S__param_2];
	cvta.to.global.u64 	%rd5, %rd4;
	mov.u32 	%r1, %ntid.x;
	mov.u32 	%r14, %ctaid.x;
	mov.u32 	%r2, %tid.x;
	mad.lo.s32 	%r3, %r1, %r14, %r2;
	mov.u32 	%r4, %ntid.y;
	mov.u32 	%r15, %ctaid.y;
	mov.u32 	%r5, %tid.y;
	mad.lo.s32 	%r6, %r4, %r15, %r5;
	mov.u32 	%r7, %ntid.z;
	mov.u32 	%r16, %ctaid.z;
	mov.u32 	%r8, %tid.z;
	mad.lo.s32 	%r9, %r7, %r16, %r8;
	mul.lo.s32 	%r17, %r6, 514;
	mad.lo.s32 	%r18, %r9, 264196, %r17;
	add.s32 	%r19, %r3, %r18;
	add.s32 	%r10, %r19, 264710;
	mul.wide.s32 	%rd6, %r10, 8;
	add.s64 	%rd1, %rd5, %rd6;
	ld.global.nc.f64 	%fd1, [%rd1+8];
	mov.u32 	%r20, _ZZ13jacobi_kernelPdS_S_E1u;
	mad.lo.s32 	%r21, %r8, 2720, %r20;
	add.s32 	%r11, %r21, 2720;
	mad.lo.s32 	%r22, %r5, 272, %r11;
	add.s32 	%r12, %r22, 272;
	shl.b32 	%r23, %r2, 3;
	add.s32 	%r13, %r12, %r23;
	st.shared.f64 	[%r13+8], %fd1;
	setp.ne.s32 	%p1, %r2, 0;
	@%p1 bra 	$L__BB1_2;
	ld.global.nc.f64 	%fd2, [%rd1];
	st.shared.f64 	[%r12], %fd2;
$L__BB1_2:
	add.s32 	%r24, %r1, -1;
	setp.ne.s32 	%p2, %r2, %r24;
	@%p2 bra 	$L__BB1_4;
	ld.global.nc.f64 	%fd3, [%rd1+16];
	st.shared.f64 	[%r13+16], %fd3;
$L__BB1_4:
	setp.ne.s32 	%p3, %r5, 0;
	@%p3 bra 	$L__BB1_6;
	ld.global.nc.f64 	%fd4, [%rd1+-4104];
	add.s32 	%r26, %r11, %r23;
	st.shared.f64 	[%r26+8], %fd4;
$L__BB1_6:
	add.s32 	%r27, %r4, -1;
	setp.ne.s32 	%p4, %r5, %r27;
	@%p4 bra 	$L__BB1_8;
	ld.global.nc.f64 	%fd5, [%rd1+4120];
	st.shared.f64 	[%r13+280], %fd5;
$L__BB1_8:
	setp.ne.s32 	%p5, %r8, 0;
	@%p5 bra 	$L__BB1_10;
	ld.global.nc.f64 	%fd6, [%rd1+-2113560];
	mad.lo.s32 	%r29, %r5, 272, %r20;
	add.s32 	%r31, %r29, %r23;
	st.shared.f64 	[%r31+280], %fd6;
$L__BB1_10:
	add.s32 	%r32, %r7, -1;
	setp.ne.s32 	%p6, %r8, %r32;
	@%p6 bra 	$L__BB1_12;
	ld.global.nc.f64 	%fd7, [%rd1+2113576];
	st.shared.f64 	[%r13+2728], %fd7;
$L__BB1_12:
	cvta.to.global.u64 	%rd7, %rd3;
	cvta.to.global.u64 	%rd8, %rd2;
	bar.sync 	0;
	shl.b32 	%r33, %r9, 18;
	shl.b32 	%r34, %r6, 9;
	add.s32 	%r35, %r34, %r3;
	add.s32 	%r36, %r35, %r33;
	mul.wide.s32 	%rd9, %r36, 8;
	add.s64 	%rd10, %rd7, %rd9;
	ld.global.nc.f64 	%fd8, [%rd10];
	ld.shared.f64 	%fd9, [%r13+280];
	add.f64 	%fd10, %fd8, %fd9;
	ld.shared.f64 	%fd11, [%r13+-264];
	add.f64 	%fd12, %fd10, %fd11;
	ld.shared.f64 	%fd13, [%r13];
	add.f64 	%fd14, %fd12, %fd13;
	ld.shared.f64 	%fd15, [%r13+16];
	add.f64 	%fd16, %fd14, %fd15;
	ld.shared.f64 	%fd17, [%r13+-2712];
	add.f64 	%fd18, %fd16, %fd17;
	ld.shared.f64 	%fd19, [%r13+2728];
	add.f64 	%fd20, %fd18, %fd19;
	div.rn.f64 	%fd21, %fd20, 0d4018000000000000;
	add.s64 	%rd12, %rd8, %rd6;
	st.global.f64 	[%rd12+8], %fd21;
	bar.sync 	0;
	ret;

}
	// .globl	_Z9reductionPdS_
.visible .entry _Z9reductionPdS_(
	.param .u64 .ptr .align 1 _Z9reductionPdS__param_0,
	.param .u64 .ptr .align 1 _Z9reductionPdS__param_1
)
{
	.reg .pred 	%p<5>;
	.reg .b32 	%r<13>;
	.reg .b64 	%rd<9>;
	.reg .b64 	%fd<6>;
	// demoted variable
	.shared .align 8 .b8 _ZZ9reductionPdS_E4temp[4096];
	ld.param.u64 	%rd1, [_Z9reductionPdS__param_0];
	ld.param.u64 	%rd2, [_Z9reductionPdS__param_1];
	cvta.to.global.u64 	%rd3, %rd2;
	mov.u32 	%r1, %tid.x;
	mov.u32 	%r2, %ctaid.x;
	mov.u32 	%r12, %ntid.x;
	mad.lo.s32 	%r7, %r2, %r12, %r1;
	mul.wide.u32 	%rd4, %r7, 8;
	add.s64 	%rd5, %rd3, %rd4;
	ld.global.f64 	%fd1, [%rd5];
	shl.b32 	%r8, %r1, 3;
	mov.u32 	%r9, _ZZ9reductionPdS_E4temp;
	add.s32 	%r4, %r9, %r8;
	st.shared.f64 	[%r4], %fd1;
	setp.lt.u32 	%p1, %r12, 2;
	@%p1 bra 	$L__BB2_4;
$L__BB2_1:
	shr.u32 	%r6, %r12, 1;
	bar.sync 	0;
	setp.ge.u32 	%p2, %r1, %r6;
	@%p2 bra 	$L__BB2_3;
	shl.b32 	%r10, %r6, 3;
	add.s32 	%r11, %r4, %r10;
	ld.shared.f64 	%fd2, [%r11];
	ld.shared.f64 	%fd3, [%r4];
	add.f64 	%fd4, %fd2, %fd3;
	st.shared.f64 	[%r4], %fd4;
$L__BB2_3:
	setp.gt.u32 	%p3, %r12, 3;
	mov.u32 	%r12, %r6;
	@%p3 bra 	$L__BB2_1;
$L__BB2_4:
	setp.ne.s32 	%p4, %r1, 0;
	@%p4 bra 	$L__BB2_6;
	ld.shared.f64 	%fd5, [_ZZ9reductionPdS_E4temp];
	cvta.to.global.u64 	%rd6, %rd1;
	mul.wide.u32 	%rd7, %r2, 8;
	add.s64 	%rd8, %rd6, %rd7;
	st.global.f64 	[%rd8], %fd5;
$L__BB2_6:
	ret;

}


// ===== COMPILED SASS (sm_100) =====

	.target	sm_100

	.elftype	@"ET_EXEC"


//--------------------- .note.nv.tkinfo           --------------------------
	.section	.note.nv.tkinfo,"",@"SHT_NOTE"
	.sectionflags	@"SHF_NOTE_NV_TKINFO"
	.tkinfo
        /*0018*/ 	.word	0x00000002
        /*0030*/ 	.string	""
        /*0030*/ 	.string	"ptxas"
        /*0030*/ 	.string	"Cuda compilation tools, release 13.0, V13.0.88"
        /*0030*/ 	.string	"Build cuda_13.0.r13.0/compiler.36424714_0"
        /*0030*/ 	.string	"-arch sm_100 -m 64 "



//--------------------- .note.nv.cuinfo           --------------------------
	.section	.note.nv.cuinfo,"",@"SHT_NOTE"
	.sectionflags	@"SHF_NOTE_NV_CUINFO"
        /*0018*/ 	.short	0x0002
        /*001a*/ 	.short	0x0064
        /*001c*/ 	.short	0x0082
	.zero		2


//--------------------- .nv.info                  --------------------------
	.section	.nv.info,"",@"SHT_CUDA_INFO"
	.align	4


	//----- nvinfo : EIATTR_REGCOUNT
	.align		4
        /*0000*/ 	.byte	0x04, 0x2f
        /*0002*/ 	.short	(.L_1 - .L_0)
	.align		4
.L_0:
        /*0004*/ 	.word	index@(_Z20residual_norm_kernelPdS_S_)
        /*0008*/ 	.word	0x00000020


	//----- nvinfo : EIATTR_FRAME_SIZE
	.align		4
.L_1:
        /*000c*/ 	.byte	0x04, 0x11
        /*000e*/ 	.short	(.L_3 - .L_2)
	.align		4
.L_2:
        /*0010*/ 	.word	index@(_Z20residual_norm_kernelPdS_S_)
        /*0014*/ 	.word	0x00000000


	//----- nvinfo : EIATTR_REGCOUNT
	.align		4
.L_3:
        /*0018*/ 	.byte	0x04, 0x2f
        /*001a*/ 	.short	(.L_5 - .L_4)
	.align		4
.L_4:
        /*001c*/ 	.word	index@(_Z13jacobi_kernelPdS_S_)
        /*0020*/ 	.word	0x00000020


	//----- nvinfo : EIATTR_FRAME_SIZE
	.align		4
.L_5:
        /*0024*/ 	.byte	0x04, 0x11
        /*0026*/ 	.short	(.L_7 - .L_6)
	.align		4
.L_6:
        /*0028*/ 	.word	index@($__internal_0_$__cuda_sm20_div_rn_f64_full)
        /*002c*/ 	.word	0x00000000


	//----- nvinfo : EIATTR_FRAME_SIZE
	.align		4
.L_7:
        /*0030*/ 	.byte	0x04, 0x11
        /*0032*/ 	.short	(.L_9 - .L_8)
	.align		4
.L_8:
        /*0034*/ 	.word	index@(_Z13jacobi_kernelPdS_S_)
        /*0038*/ 	.word	0x00000000


	//----- nvinfo : EIATTR_REGCOUNT
	.align		4
.L_9:
        /*003c*/ 	.byte	0x04, 0x2f
        /*003e*/ 	.short	(.L_11 - .L_10)
	.align		4
.L_10:
        /*0040*/ 	.word	index@(_Z9reductionPdS_)
        /*0044*/ 	.word	0x0000000d


	//----- nvinfo : EIATTR_FRAME_SIZE
	.align		4
.L_11:
        /*0048*/ 	.byte	0x04, 0x11
        /*004a*/ 	.short	(.L_13 - .L_12)
	.align		4
.L_12:
        /*004c*/ 	.word	index@(_Z9reductionPdS_)
        /*0050*/ 	.word	0x00000000


	//----- nvinfo : EIATTR_MIN_STACK_SIZE
	.align		4
.L_13:
        /*0054*/ 	.byte	0x04, 0x12
        /*0056*/ 	.short	(.L_15 - .L_14)
	.align		4
.L_14:
        /*0058*/ 	.word	index@(_Z9reductionPdS_)
        /*005c*/ 	.word	0x00000000


	//----- nvinfo : EIATTR_MIN_STACK_SIZE
	.align		4
.L_15:
        /*0060*/ 	.byte	0x04, 0x12
        /*0062*/ 	.short	(.L_17 - .L_16)
	.align		4
.L_16:
        /*0064*/ 	.word	index@(_Z13jacobi_kernelPdS_S_)
        /*0068*/ 	.word	0x00000000


	//----- nvinfo : EIATTR_MIN_STACK_SIZE
	.align		4
.L_17:
        /*006c*/ 	.byte	0x04, 0x12
        /*006e*/ 	.short	(.L_19 - .L_18)
	.align		4
.L_18:
        /*0070*/ 	.word	index@(_Z20residual_norm_kernelPdS_S_)
        /*0074*/ 	.word	0x00000000
.L_19:


//--------------------- .nv.compat                --------------------------
	.section	.nv.compat,"",@"SHT_CUDA_COMPAT_INFO"
	.align	4
        /*0000*/ 	.byte	0x02, 0x09, 0x00, 0x00, 0x02, 0x02, 0x01, 0x00, 0x02, 0x05, 0x05, 0x00, 0x03, 0x07, 0x01, 0x01
        /*0010*/ 	.byte	0x02, 0x03, 0x00, 0x00, 0x02, 0x06, 0x01, 0x00, 0x04, 0x0b, 0x08, 0x00, 0x01, 0x00, 0x00, 0x00
        /*0020*/ 	.byte	0x00, 0x00, 0x00, 0x00


//--------------------- .nv.info._Z9reductionPdS_ --------------------------
	.section	.nv.info._Z9reductionPdS_,"",@"SHT_CUDA_INFO"
	.sectionflags	@""
	.align	4


	//----- nvinfo : EIATTR_CUDA_API_VERSION
	.align		4
        /*0000*/ 	.byte	0x04, 0x37
        /*0002*/ 	.short	(.L_21 - .L_20)
.L_20:
        /*0004*/ 	.word	0x00000082


	//----- nvinfo : EIATTR_KPARAM_INFO
	.align		4
.L_21:
        /*0008*/ 	.byte	0x04, 0x17
        /*000a*/ 	.short	(.L_23 - .L_22)
.L_22:
        /*000c*/ 	.word	0x00000000
        /*0010*/ 	.short	0x0001
        /*0012*/ 	.short	0x0008
        /*0014*/ 	.byte	0x00, 0xf5, 0x21, 0x00


	//----- nvinfo : EIATTR_KPARAM_INFO
	.align		4
.L_23:
        /*0018*/ 	.byte	0x04, 0x17
        /*001a*/ 	.short	(.L_25 - .L_24)
.L_24:
        /*001c*/ 	.word	0x00000000
        /*0020*/ 	.short	0x0000
        /*0022*/ 	.short	0x0000
        /*0024*/ 	.byte	0x00, 0xf5, 0x21, 0x00


	//----- nvinfo : EIATTR_SPARSE_MMA_MASK
	.align		4
.L_25:
        /*0028*/ 	.byte	0x03, 0x50
        /*002a*/ 	.short	0x0000


	//----- nvinfo : EIATTR_MAXREG_COUNT
	.align		4
        /*002c*/ 	.byte	0x03, 0x1b
        /*002e*/ 	.short	0x00ff


	//----- nvinfo : EIATTR_NUM_BARRIERS
	.align		4
        /*0030*/ 	.byte	0x02, 0x4c
        /*0032*/ 	.byte	0x01
	.zero		1


	//----- nvinfo : EIATTR_MERCURY_ISA_VERSION
	.align		4
        /*0034*/ 	.byte	0x03, 0x5f
        /*0036*/ 	.short	0x0101


	//----- nvinfo : EIATTR_VRC_CTA_INIT_COUNT
	.align		4
        /*0038*/ 	.byte	0x02, 0x4a
	.zero		1
	.zero		1


	//----- nvinfo : EIATTR_EXIT_INSTR_OFFSETS
	.align		4
        /*003c*/ 	.byte	0x04, 0x1c
        /*003e*/ 	.short	(.L_27 - .L_26)


	//   ....[0]....
.L_26:
        /*0040*/ 	.word	0x000001d0


	//   ....[1]....
        /*0044*/ 	.word	0x00000250


	//----- nvinfo : EIATTR_CBANK_PARAM_SIZE
	.align		4
.L_27:
        /*0048*/ 	.byte	0x03, 0x19
        /*004a*/ 	.short	0x0010


	//----- nvinfo : EIATTR_PARAM_CBANK
	.align		4
        /*004c*/ 	.byte	0x04, 0x0a
        /*004e*/ 	.short	(.L_29 - .L_28)
	.align		4
.L_28:
        /*0050*/ 	.word	index@(.nv.constant0._Z9reductionPdS_)
        /*0054*/ 	.short	0x0380
        /*0056*/ 	.short	0x0010


	//----- nvinfo : EIATTR_SW_WAR
	.align		4
.L_29:
        /*0058*/ 	.byte	0x04, 0x36
        /*005a*/ 	.short	(.L_31 - .L_30)
.L_30:
        /*005c*/ 	.word	0x00000008
.L_31:


//--------------------- .nv.info._Z13jacobi_kernelPdS_S_ --------------------------
	.section	.nv.info._Z13jacobi_kernelPdS_S_,"",@"SHT_CUDA_INFO"
	.sectionflags	@""
	.align	4


	//----- nvinfo : EIATTR_CUDA_API_VERSION
	.align		4
        /*0000*/ 	.byte	0x04, 0x37
        /*0002*/ 	.short	(.L_33 - .L_32)
.L_32:
        /*0004*/ 	.word	0x00000082


	//----- nvinfo : EIATTR_KPARAM_INFO
	.align		4
.L_33:
        /*0008*/ 	.byte	0x04, 0x17
        /*000a*/ 	.short	(.L_35 - .L_34)
.L_34:
        /*000c*/ 	.word	0x00000000
        /*0010*/ 	.short	0x0002
        /*0012*/ 	.short	0x0010
        /*0014*/ 	.byte	0x00, 0xf5, 0x21, 0x00


	//----- nvinfo : EIATTR_KPARAM_INFO
	.align		4
.L_35:
        /*0018*/ 	.byte	0x04, 0x17
        /*001a*/ 	.short	(.L_37 - .L_36)
.L_36:
        /*001c*/ 	.word	0x00000000
        /*0020*/ 	.short	0x0001
        /*0022*/ 	.short	0x0008
        /*0024*/ 	.byte	0x00, 0xf5, 0x21, 0x00


	//----- nvinfo : EIATTR_KPARAM_INFO
	.align		4
.L_37:
        /*0028*/ 	.byte	0x04, 0x17
        /*002a*/ 	.short	(.L_39 - .L_38)
.L_38:
        /*002c*/ 	.word	0x00000000
        /*0030*/ 	.short	0x0000
        /*0032*/ 	.short	0x0000
        /*0034*/ 	.byte	0x00, 0xf5, 0x21, 0x00


	//----- nvinfo : EIATTR_SPARSE_MMA_MASK
	.align		4
.L_39:
        /*0038*/ 	.byte	0x03, 0x50
        /*003a*/ 	.short	0x0000


	//----- nvinfo : EIATTR_MAXREG_COUNT
	.align		4
        /*003c*/ 	.byte	0x03, 0x1b
        /*003e*/ 	.short	0x00ff


	//----- nvinfo : EIATTR_NUM_BARRIERS
	.align		4
        /*0040*/ 	.byte	0x02, 0x4c
        /*0042*/ 	.byte	0x01
	.zero		1


	//----- nvinfo : EIATTR_MERCURY_ISA_VERSION
	.align		4
        /*0044*/ 	.byte	0x03, 0x5f
        /*0046*/ 	.short	0x0101


	//----- nvinfo : EIATTR_VRC_CTA_INIT_COUNT
	.align		4
        /*0048*/ 	.byte	0x02, 0x4a
	.zero		1
	.zero		1


	//----- nvinfo : EIATTR_EXIT_INSTR_OFFSETS
	.align		4
        /*004c*/ 	.byte	0x04, 0x1c
        /*004e*/ 	.short	(.L_41 - .L_40)


	//   ....[0]....
.L_40:
        /*0050*/ 	.word	0x000005e0


	//----- nvinfo : EIATTR_CRS_STACK_SIZE
	.align		4
.L_41:
        /*0054*/ 	.byte	0x04, 0x1e
        /*0056*/ 	.short	(.L_43 - .L_42)
.L_42:
        /*0058*/ 	.word	0x00000000


	//----- nvinfo : EIATTR_CBANK_PARAM_SIZE
	.align		4
.L_43:
        /*005c*/ 	.byte	0x03, 0x19
        /*005e*/ 	.short	0x0018


	//----- nvinfo : EIATTR_PARAM_CBANK
	.align		4
        /*0060*/ 	.byte	0x04, 0x0a
        /*0062*/ 	.short	(.L_45 - .L_44)
	.align		4
.L_44:
        /*0064*/ 	.word	index@(.nv.constant0._Z13jacobi_kernelPdS_S_)
        /*0068*/ 	.short	0x0380
        /*006a*/ 	.short	0x0018


	//----- nvinfo : EIATTR_SW_WAR
	.align		4
.L_45:
        /*006c*/ 	.byte	0x04, 0x36
        /*006e*/ 	.short	(.L_47 - .L_46)
.L_46:
        /*0070*/ 	.word	0x00000008
.L_47:


//--------------------- .nv.info._Z20residual_norm_kernelPdS_S_ --------------------------
	.section	.nv.info._Z20residual_norm_kernelPdS_S_,"",@"SHT_CUDA_INFO"
	.sectionflags	@""
	.align	4


	//----- nvinfo : EIATTR_CUDA_API_VERSION
	.align		4
        /*0000*/ 	.byte	0x04, 0x37
        /*0002*/ 	.short	(.L_49 - .L_48)
.L_48:
        /*0004*/ 	.word	0x00000082


	//----- nvinfo : EIATTR_KPARAM_INFO
	.align		4
.L_49:
        /*0008*/ 	.byte	0x04, 0x17
        /*000a*/ 	.short	(.L_51 - .L_50)
.L_50:
        /*000c*/ 	.word	0x00000000
        /*0010*/ 	.short	0x0002
        /*0012*/ 	.short	0x0010
        /*0014*/ 	.byte	0x00, 0xf5, 0x21, 0x00


	//----- nvinfo : EIATTR_KPARAM_INFO
	.align		4
.L_51:
        /*0018*/ 	.byte	0x04, 0x17
        /*001a*/ 	.short	(.L_53 - .L_52)
.L_52:
        /*001c*/ 	.word	0x00000000
        /*0020*/ 	.short	0x0001
        /*0022*/ 	.short	0x0008
        /*0024*/ 	.byte	0x00, 0xf5, 0x21, 0x00


	//----- nvinfo : EIATTR_KPARAM_INFO
	.align		4
.L_53:
        /*0028*/ 	.byte	0x04, 0x17
        /*002a*/ 	.short	(.L_55 - .L_54)
.L_54:
        /*002c*/ 	.word	0x00000000
        /*0030*/ 	.short	0x0000
        /*0032*/ 	.short	0x0000
        /*0034*/ 	.byte	0x00, 0xf5, 0x21, 0x00


	//----- nvinfo : EIATTR_SPARSE_MMA_MASK
	.align		4
.L_55:
        /*0038*/ 	.byte	0x03, 0x50
        /*003a*/ 	.short	0x0000


	//----- nvinfo : EIATTR_MAXREG_COUNT
	.align		4
        /*003c*/ 	.byte	0x03, 0x1b
        /*003e*/ 	.short	0x00ff


	//----- nvinfo : EIATTR_NUM_BARRIERS
	.align		4
        /*0040*/ 	.byte	0x02, 0x4c
        /*0042*/ 	.byte	0x01
	.zero		1


	//----- nvinfo : EIATTR_MERCURY_ISA_VERSION
	.align		4
        /*0044*/ 	.byte	0x03, 0x5f
        /*0046*/ 	.short	0x0101


	//----- nvinfo : EIATTR_VRC_CTA_INIT_COUNT
	.align		4
        /*0048*/ 	.byte	0x02, 0x4a
	.zero		1
	.zero		1


	//----- nvinfo : EIATTR_EXIT_INSTR_OFFSETS
	.align		4
        /*004c*/ 	.byte	0x04, 0x1c
        /*004e*/ 	.short	(.L_57 - .L_56)


	//   ....[0]....
.L_56:
        /*0050*/ 	.word	0x000004d0


	//----- nvinfo : EIATTR_CBANK_PARAM_SIZE
	.align		4
.L_57:
        /*0054*/ 	.byte	0x03, 0x19
        /*0056*/ 	.short	0x0018


	//----- nvinfo : EIATTR_PARAM_CBANK
	.align		4
        /*0058*/ 	.byte	0x04, 0x0a
        /*005a*/ 	.short	(.L_59 - .L_58)
	.align		4
.L_58:
        /*005c*/ 	.word	index@(.nv.constant0._Z20residual_norm_kernelPdS_S_)
        /*0060*/ 	.short	0x0380
        /*0062*/ 	.short	0x0018


	//----- nvinfo : EIATTR_SW_WAR
	.align		4
.L_59:
        /*0064*/ 	.byte	0x04, 0x36
        /*0066*/ 	.short	(.L_61 - .L_60)
.L_60:
        /*0068*/ 	.word	0x00000008
.L_61:


//--------------------- .nv.callgraph             --------------------------
	.section	.nv.callgraph,"",@"SHT_CUDA_CALLGRAPH"
	.align	4
	.sectionentsize	8
	.align		4
        /*0000*/ 	.word	0x00000000
	.align		4
        /*0004*/ 	.word	0xffffffff
	.align		4
        /*0008*/ 	.word	0x00000000
	.align		4
        /*000c*/ 	.word	0xfffffffe
	.align		4
        /*0010*/ 	.word	0x00000000
	.align		4
        /*0014*/ 	.word	0xfffffffd
	.align		4
        /*0018*/ 	.word	0x00000000
	.align		4
        /*001c*/ 	.word	0xfffffffc


//--------------------- .text._Z9reductionPdS_    --------------------------
	.section	.text._Z9reductionPdS_,"ax",@progbits
	.align	128
        .global         _Z9reductionPdS_
        .type           _Z9reductionPdS_,@function
        .size           _Z9reductionPdS_,(.L_x_12 - _Z9reductionPdS_)
        .other          _Z9reductionPdS_,@"STO_CUDA_ENTRY STV_DEFAULT"
_Z9reductionPdS_:
.text._Z9reductionPdS_:
[----:B------:R-:W-:Y:S01]  /*0000*/  LDC R1, c[0x0][0x37c] ;  /* 0x0000df00ff017b82 */ /* 0x000fe20000000800 */
[----:B------:R-:W0:Y:S07]  /*0010*/  S2R R8, SR_TID.X ;  /* 0x0000000000087919 */ /* 0x000e2e0000002100 */
[----:B------:R-:W1:Y:S01]  /*0020*/  LDC.64 R2, c[0x0][0x388] ;  /* 0x0000e200ff027b82 */ /* 0x000e620000000a00 */
[----:B------:R-:W0:Y:S01]  /*0030*/  LDCU UR8, c[0x0][0x360] ;  /* 0x00006c00ff0877ac */ /* 0x000e220008000800 */
[----:B------:R-:W0:Y:S01]  /*0040*/  S2R R9, SR_CTAID.X ;  /* 0x0000000000097919 */ /* 0x000e220000002500 */
[----:B------:R-:W2:Y:S01]  /*0050*/  LDCU.64 UR6, c[0x0][0x358] ;  /* 0x00006b00ff0677ac */ /* 0x000ea20008000a00 */
[----:B0-----:R-:W-:-:S04]  /*0060*/  IMAD R5, R9, UR8, R8 ;  /* 0x0000000809057c24 */ /* 0x001fc8000f8e0208 */
[----:B-1----:R-:W-:-:S06]  /*0070*/  IMAD.WIDE.U32 R2, R5, 0x8, R2 ;  /* 0x0000000805027825 */ /* 0x002fcc00078e0002 */
[----:B--2---:R-:W2:Y:S01]  /*0080*/  LDG.E.64 R2, desc[UR6][R2.64] ;  /* 0x0000000602027981 */ /* 0x004ea2000c1e1b00 */
[----:B------:R-:W0:Y:S01]  /*0090*/  S2UR UR5, SR_CgaCtaId ;  /* 0x00000000000579c3 */ /* 0x000e220000008800 */
[----:B------:R-:W-:Y:S01]  /*00a0*/  UMOV UR4, 0x400 ;  /* 0x0000040000047882 */ /* 0x000fe20000000000 */
[----:B------:R-:W-:Y:S01]  /*00b0*/  UISETP.GE.U32.AND UP0, UPT, UR8, 0x2, UPT ;  /* 0x000000020800788c */ /* 0x000fe2000bf06070 */
[----:B------:R-:W-:Y:S01]  /*00c0*/  ISETP.NE.AND P0, PT, R8, RZ, PT ;  /* 0x000000ff0800720c */ /* 0x000fe20003f05270 */
[----:B0-----:R-:W-:-:S06]  /*00d0*/  ULEA UR4, UR5, UR4, 0x18 ;  /* 0x0000000405047291 */ /* 0x001fcc000f8ec0ff */
[----:B------:R-:W-:-:S05]  /*00e0*/  LEA R7, R8, UR4, 0x3 ;  /* 0x0000000408077c11 */ /* 0x000fca000f8e18ff */
[----:B--2---:R0:W-:Y:S01]  /*00f0*/  STS.64 [R7], R2 ;  /* 0x0000000207007388 */ /* 0x0041e20000000a00 */
[----:B------:R-:W-:Y:S05]  /*0100*/  BRA.U !UP0, `(.L_x_0) ;  /* 0x0000000108307547 */ /* 0x000fea000b800000 */
[----:B------:R-:W-:-:S07]  /*0110*/  IMAD.U32 R0, RZ, RZ, UR8 ;  /* 0x00000008ff007e24 */ /* 0x000fce000f8e00ff */
.L_x_1:
[----:B------:R-:W-:Y:S01]  /*0120*/  BAR.SYNC.DEFER_BLOCKING 0x0 ;  /* 0x0000000000007b1d */ /* 0x000fe20000010000 */
[----:B------:R-:W-:-:S04]  /*0130*/  SHF.R.U32.HI R10, RZ, 0x1, R0 ;  /* 0x00000001ff0a7819 */ /* 0x000fc80000011600 */
[----:B------:R-:W-:-:S13]  /*0140*/  ISETP.GE.U32.AND P1, PT, R8, R10, PT ;  /* 0x0000000a0800720c */ /* 0x000fda0003f26070 */
[----:B------:R-:W-:Y:S01]  /*0150*/  @!P1 LEA R6, R10, R7, 0x3 ;  /* 0x000000070a069211 */ /* 0x000fe200078e18ff */
[----:B------:R-:W-:Y:S04]  /*0160*/  @!P1 LDS.64 R4, [R7] ;  /* 0x0000000007049984 */ /* 0x000fe80000000a00 */
[----:B0-----:R-:W0:Y:S02]  /*0170*/  @!P1 LDS.64 R2, [R6] ;  /* 0x0000000006029984 */ /* 0x001e240000000a00 */
[----:B0-----:R-:W-:-:S07]  /*0180*/  @!P1 DADD R2, R2, R4 ;  /* 0x0000000002029229 */ /* 0x001fce0000000004 */
[----:B------:R1:W-:Y:S01]  /*0190*/  @!P1 STS.64 [R7], R2 ;  /* 0x0000000207009388 */ /* 0x0003e20000000a00 */
[----:B------:R-:W-:Y:S01]  /*01a0*/  ISETP.GT.U32.AND P1, PT, R0, 0x3, PT ;  /* 0x000000030000780c */ /* 0x000fe20003f24070 */
[----:B------:R-:W-:-:S12]  /*01b0*/  IMAD.MOV.U32 R0, RZ, RZ, R10 ;  /* 0x000000ffff007224 */ /* 0x000fd800078e000a */
[----:B-1----:R-:W-:Y:S05]  /*01c0*/  @P1 BRA `(.L_x_1) ;  /* 0xfffffffc00d41947 */ /* 0x002fea000383ffff */
.L_x_0:
[----:B------:R-:W-:Y:S05]  /*01d0*/  @P0 EXIT ;  /* 0x000000000000094d */ /* 0x000fea0003800000 */
[----:B------:R-:W1:Y:S01]  /*01e0*/  S2UR UR5, SR_CgaCtaId ;  /* 0x00000000000579c3 */ /* 0x000e620000008800 */
[----:B------:R-:W-:-:S07]  /*01f0*/  UMOV UR4, 0x400 ;  /* 0x0000040000047882 */ /* 0x000fce0000000000 */
[----:B------:R-:W2:Y:S01]  /*0200*/  LDC.64 R4, c[0x0][0x380] ;  /* 0x0000e000ff047b82 */ /* 0x000ea20000000a00 */
[----:B-1----:R-:W-:Y:S01]  /*0210*/  ULEA UR4, UR5, UR4, 0x18 ;  /* 0x0000000405047291 */ /* 0x002fe2000f8ec0ff */
[----:B--2---:R-:W-:-:S08]  /*0220*/  IMAD.WIDE.U32 R4, R9, 0x8, R4 ;  /* 0x0000000809047825 */ /* 0x004fd000078e0004 */
[----:B0-----:R-:W0:Y:S04]  /*0230*/  LDS.64 R2, [UR4] ;  /* 0x00000004ff027984 */ /* 0x001e280008000a00 */
[----:B0-----:R-:W-:Y:S01]  /*0240*/  STG.E.64 desc[UR6][R4.64], R2 ;  /* 0x0000000204007986 */ /* 0x001fe2000c101b06 */
[----:B------:R-:W-:Y:S05]  /*0250*/  EXIT ;  /* 0x000000000000794d */ /* 0x000fea0003800000 */
.L_x_2:
[----:B------:R-:W-:-:S00]  /*0260*/  BRA `(.L_x_2) ;  /* 0xfffffffc00fc7947 */ /* 0x000fc0000383ffff */
[----:B------:R-:W-:-:S00]  /*0270*/  NOP ;  /* 0x0000000000007918 */ /* 0x000fc00000000000 */
        /* <DEDUP_REMOVED lines=8> */
.L_x_12:


//--------------------- .text._Z13jacobi_kernelPdS_S_ --------------------------
	.section	.text._Z13jacobi_kernelPdS_S_,"ax",@progbits
	.align	128
        .global         _Z13jacobi_kernelPdS_S_
        .type           _Z13jacobi_kernelPdS_S_,@function
        .size           _Z13jacobi_kernelPdS_S_,(.L_x_11 - _Z13jacobi_kernelPdS_S_)
        .other          _Z13jacobi_kernelPdS_S_,@"STO_CUDA_ENTRY STV_DEFAULT"
_Z13jacobi_kernelPdS_S_:
.text._Z13jacobi_kernelPdS_S_:
[----:B------:R-:W-:Y:S01]  /*0000*/  LDC R1, c[0x0][0x37c] ;  /* 0x0000df00ff017b82 */ /* 0x000fe20000000800 */
[----:B------:R-:W0:Y:S01]  /*0010*/  S2R R22, SR_CTAID.Y ;  /* 0x0000000000167919 */ /* 0x000e220000002600 */
[----:B------:R-:W1:Y:S06]  /*0020*/  LDCU UR7, c[0x0][0x360] ;  /* 0x00006c00ff0777ac */ /* 0x000e6c0008000800 */
[----:B------:R-:W2:Y:S01]  /*0030*/  LDC.64 R24, c[0x0][0x380] ;  /* 0x0000e000ff187b82 */ /* 0x000ea20000000a00 */
[----:B------:R-:W0:Y:S01]  /*0040*/  S2R R19, SR_TID.Y ;  /* 0x0000000000137919 */ /* 0x000e220000002200 */
[----:B------:R-:W0:Y:S01]  /*0050*/  LDCU UR4, c[0x0][0x364] ;  /* 0x00006c80ff0477ac */ /* 0x000e220008000800 */
[----:B------:R-:W3:Y:S01]  /*0060*/  S2R R21, SR_CTAID.Z ;  /* 0x0000000000157919 */ /* 0x000ee20000002700 */
[----:B------:R-:W3:Y:S04]  /*0070*/  LDCU UR5, c[0x0][0x368] ;  /* 0x00006d00ff0577ac */ /* 0x000ee80008000800 */
[----:B------:R-:W4:Y:S01]  /*0080*/  LDC.64 R2, c[0x0][0x390] ;  /* 0x0000e400ff027b82 */ /* 0x000f220000000a00 */
[----:B------:R-:W3:Y:S01]  /*0090*/  S2R R18, SR_TID.Z ;  /* 0x0000000000127919 */ /* 0x000ee20000002300 */
[----:B------:R-:W5:Y:S01]  /*00a0*/  LDCU.64 UR8, c[0x0][0x358] ;  /* 0x00006b00ff0877ac */ /* 0x000f620008000a00 */
[----:B------:R-:W5:Y:S01]  /*00b0*/  S2R R23, SR_CTAID.X ;  /* 0x0000000000177919 */ /* 0x000f620000002500 */
[----:B-1----:R-:W-:Y:S01]  /*00c0*/  UIADD3 UR6, UPT, UPT, UR7, -0x1, URZ ;  /* 0xffffffff07067890 */ /* 0x002fe2000fffe0ff */
[----:B------:R-:W5:Y:S01]  /*00d0*/  S2R R20, SR_TID.X ;  /* 0x0000000000147919 */ /* 0x000f620000002100 */
[----:B0-----:R-:W-:Y:S01]  /*00e0*/  IMAD R22, R22, UR4, R19 ;  /* 0x0000000416167c24 */ /* 0x001fe2000f8e0213 */
[----:B------:R-:W-:Y:S01]  /*00f0*/  UIADD3 UR4, UPT, UPT, UR4, -0x1, URZ ;  /* 0xffffffff04047890 */ /* 0x000fe2000fffe0ff */
[----:B------:R-:W-:-:S05]  /*0100*/  ISETP.NE.AND P2, PT, R19, RZ, PT ;  /* 0x000000ff1300720c */ /* 0x000fca0003f45270 */
[----:B------:R-:W-:Y:S01]  /*0110*/  ISETP.NE.AND P3, PT, R19, UR4, PT ;  /* 0x0000000413007c0c */ /* 0x000fe2000bf65270 */
[----:B---3--:R-:W-:Y:S01]  /*0120*/  IMAD R21, R21, UR5, R18 ;  /* 0x0000000515157c24 */ /* 0x008fe2000f8e0212 */
[----:B------:R-:W-:Y:S01]  /*0130*/  UIADD3 UR5, UPT, UPT, UR5, -0x1, URZ ;  /* 0xffffffff05057890 */ /* 0x000fe2000fffe0ff */
[----:B------:R-:W-:Y:S02]  /*0140*/  ISETP.NE.AND P4, PT, R18, RZ, PT ;  /* 0x000000ff1200720c */ /* 0x000fe40003f85270 */
[----:B------:R-:W-:-:S03]  /*0150*/  IMAD R0, R21, 0x202, R22 ;  /* 0x0000020215007824 */ /* 0x000fc600078e0216 */
[----:B------:R-:W-:Y:S01]  /*0160*/  ISETP.NE.AND P5, PT, R18, UR5, PT ;  /* 0x0000000512007c0c */ /* 0x000fe2000bfa5270 */
[----:B-----5:R-:W-:Y:S01]  /*0170*/  IMAD R23, R23, UR7, R20 ;  /* 0x0000000717177c24 */ /* 0x020fe2000f8e0214 */
[----:B------:R-:W-:Y:S01]  /*0180*/  ISETP.NE.AND P0, PT, R20, RZ, PT ;  /* 0x000000ff1400720c */ /* 0x000fe20003f05270 */
[----:B------:R-:W-:Y:S01]  /*0190*/  IMAD R0, R0, 0x202, RZ ;  /* 0x0000020200007824 */ /* 0x000fe200078e02ff */
[----:B------:R-:W-:-:S04]  /*01a0*/  ISETP.NE.AND P1, PT, R20, UR6, PT ;  /* 0x0000000614007c0c */ /* 0x000fc8000bf25270 */
[----:B------:R-:W-:-:S05]  /*01b0*/  IADD3 R0, PT, PT, R23, 0x40a06, R0 ;  /* 0x00040a0617007810 */ /* 0x000fca0007ffe000 */
[----:B--2---:R-:W-:-:S05]  /*01c0*/  IMAD.WIDE R24, R0, 0x8, R24 ;  /* 0x0000000800187825 */ /* 0x004fca00078e0218 */
[----:B------:R-:W2:Y:S04]  /*01d0*/  LDG.E.64.CONSTANT R4, desc[UR8][R24.64+0x8] ;  /* 0x0000080818047981 */ /* 0x000ea8000c1e9b00 */
[----:B------:R-:W3:Y:S04]  /*01e0*/  @!P0 LDG.E.64.CONSTANT R6, desc[UR8][R24.64] ;  /* 0x0000000818068981 */ /* 0x000ee8000c1e9b00 */
[----:B------:R-:W5:Y:S04]  /*01f0*/  @!P1 LDG.E.64.CONSTANT R8, desc[UR8][R24.64+0x10] ;  /* 0x0000100818089981 */ /* 0x000f68000c1e9b00 */
[----:B------:R-:W5:Y:S04]  /*0200*/  @!P2 LDG.E.64.CONSTANT R10, desc[UR8][R24.64+-0x1008] ;  /* 0xffeff808180aa981 */ /* 0x000f68000c1e9b00 */
[----:B------:R-:W5:Y:S04]  /*0210*/  @!P3 LDG.E.64.CONSTANT R12, desc[UR8][R24.64+0x1018] ;  /* 0x00101808180cb981 */ /* 0x000f68000c1e9b00 */
[----:B------:R-:W5:Y:S04]  /*0220*/  @!P4 LDG.E.64.CONSTANT R14, desc[UR8][R24.64+-0x204018] ;  /* 0xdfbfe808180ec981 */ /* 0x000f68000c1e9b00 */
[----:B------:R-:W5:Y:S01]  /*0230*/  @!P5 LDG.E.64.CONSTANT R16, desc[UR8][R24.64+0x204028] ;  /* 0x204028081810d981 */ /* 0x000f62000c1e9b00 */
[----:B------:R-:W-:-:S04]  /*0240*/  IMAD R22, R22, 0x200, R23 ;  /* 0x0000020016167824 */ /* 0x000fc800078e0217 */
[----:B------:R-:W-:-:S04]  /*0250*/  IMAD R21, R21, 0x40000, R22 ;  /* 0x0004000015157824 */ /* 0x000fc800078e0216 */
[----:B----4-:R-:W-:-:S06]  /*0260*/  IMAD.WIDE R2, R21, 0x8, R2 ;  /* 0x0000000815027825 */ /* 0x010fcc00078e0202 */
[----:B------:R-:W4:Y:S01]  /*0270*/  LDG.E.64.CONSTANT R2, desc[UR8][R2.64] ;  /* 0x0000000802027981 */ /* 0x000f22000c1e9b00 */
[----:B------:R-:W-:Y:S01]  /*0280*/  MOV R21, 0x400 ;  /* 0x0000040000157802 */ /* 0x000fe20000000f00 */
[----:B------:R-:W-:Y:S01]  /*0290*/  BSSY.RECONVERGENT B0, `(.L_x_3) ;  /* 0x0000030000007945 */ /* 0x000fe20003800200 */
[----:B------:R-:W0:Y:S02]  /*02a0*/  S2R R22, SR_CgaCtaId ;  /* 0x0000000000167919 */ /* 0x000e240000008800 */
[----:B0-----:R-:W-:-:S05]  /*02b0*/  LEA R21, R22, R21, 0x18 ;  /* 0x0000001516157211 */ /* 0x001fca00078ec0ff */
[--C-:B------:R-:W-:Y:S02]  /*02c0*/  IMAD R23, R18, 0xaa0, R21.reuse ;  /* 0x00000aa012177824 */ /* 0x100fe400078e0215 */
[----:B------:R-:W-:Y:S02]  /*02d0*/  @!P4 IMAD R21, R19, 0x110, R21 ;  /* 0x000001101315c824 */ /* 0x000fe400078e0215 */
[----:B------:R-:W-:Y:S02]  /*02e0*/  VIADD R18, R23, 0xaa0 ;  /* 0x00000aa017127836 */ /* 0x000fe40000000000 */
[C---:B------:R-:W-:Y:S02]  /*02f0*/  @!P2 IMAD R28, R20.reuse, 0x8, R23 ;  /* 0x00000008141ca824 */ /* 0x040fe400078e0217 */
[----:B------:R-:W-:Y:S02]  /*0300*/  IMAD R29, R19, 0x110, R18 ;  /* 0x00000110131d7824 */ /* 0x000fe400078e0212 */
[----:B------:R-:W-:-:S02]  /*0310*/  @!P4 IMAD R18, R20, 0x8, R21 ;  /* 0x000000081412c824 */ /* 0x000fc400078e0215 */
[----:B------:R-:W-:-:S05]  /*0320*/  IMAD R19, R20, 0x8, R29 ;  /* 0x0000000814137824 */ /* 0x000fca00078e021d */
[----:B--2---:R-:W-:Y:S04]  /*0330*/  STS.64 [R19+0x118], R4 ;  /* 0x0001180413007388 */ /* 0x004fe80000000a00 */
[----:B---3--:R0:W-:Y:S04]  /*0340*/  @!P0 STS.64 [R29+0x110], R6 ;  /* 0x000110061d008388 */ /* 0x0081e80000000a00 */
[----:B-----5:R1:W-:Y:S04]  /*0350*/  @!P1 STS.64 [R19+0x120], R8 ;  /* 0x0001200813009388 */ /* 0x0203e80000000a00 */
[----:B------:R2:W-:Y:S04]  /*0360*/  @!P2 STS.64 [R28+0xaa8], R10 ;  /* 0x000aa80a1c00a388 */ /* 0x0005e80000000a00 */
[----:B------:R-:W-:Y:S01]  /*0370*/  @!P3 STS.64 [R19+0x228], R12 ;  /* 0x0002280c1300b388 */ /* 0x000fe20000000a00 */
[----:B0-----:R-:W2:Y:S01]  /*0380*/  MUFU.RCP64H R7, 6 ;  /* 0x4018000000077908 */ /* 0x001ea20000001800 */
[----:B------:R-:W-:-:S02]  /*0390*/  MOV R6, 0x1 ;  /* 0x0000000100067802 */ /* 0x000fc40000000f00 */
[----:B------:R-:W-:Y:S01]  /*03a0*/  @!P4 STS.64 [R18+0x118], R14 ;  /* 0x0001180e1200c388 */ /* 0x000fe20000000a00 */
[----:B-1----:R-:W-:Y:S02]  /*03b0*/  IMAD.MOV.U32 R8, RZ, RZ, 0x0 ;  /* 0x00000000ff087424 */ /* 0x002fe400078e00ff */
[----:B------:R-:W-:Y:S01]  /*03c0*/  IMAD.MOV.U32 R9, RZ, RZ, 0x40180000 ;  /* 0x40180000ff097424 */ /* 0x000fe200078e00ff */
[----:B------:R-:W-:Y:S01]  /*03d0*/  @!P5 STS.64 [R19+0xbb8], R16 ;  /* 0x000bb8101300d388 */ /* 0x000fe20000000a00 */
[----:B------:R-:W-:Y:S06]  /*03e0*/  BAR.SYNC.DEFER_BLOCKING 0x0 ;  /* 0x0000000000007b1d */ /* 0x000fec0000010000 */
[----:B--2---:R-:W-:-:S08]  /*03f0*/  DFMA R10, R6, -R8, 1 ;  /* 0x3ff00000060a742b */ /* 0x004fd00000000808 */
[----:B------:R-:W-:-:S08]  /*0400*/  DFMA R10, R10, R10, R10 ;  /* 0x0000000a0a0a722b */ /* 0x000fd0000000000a */
[----:B------:R-:W-:Y:S01]  /*0410*/  DFMA R10, R6, R10, R6 ;  /* 0x0000000a060a722b */ /* 0x000fe20000000006 */
[----:B------:R-:W4:Y:S04]  /*0420*/  LDS.64 R24, [R19+0x228] ;  /* 0x0002280013187984 */ /* 0x000f280000000a00 */
[----:B------:R-:W0:Y:S03]  /*0430*/  LDS.64 R26, [R19+0x8] ;  /* 0x00000800131a7984 */ /* 0x000e260000000a00 */
[C---:B------:R-:W-:Y:S01]  /*0440*/  DFMA R8, R10.reuse, -R8, 1 ;  /* 0x3ff000000a08742b */ /* 0x040fe20000000808 */
[----:B------:R-:W1:Y:S04]  /*0450*/  LDS.64 R22, [R19+0x110] ;  /* 0x0001100013167984 */ /* 0x000e680000000a00 */
[----:B------:R-:W2:Y:S03]  /*0460*/  LDS.64 R20, [R19+0x120] ;  /* 0x0001200013147984 */ /* 0x000ea60000000a00 */
[----:B------:R-:W-:Y:S01]  /*0470*/  DFMA R8, R10, R8, R10 ;  /* 0x000000080a08722b */ /* 0x000fe2000000000a */
[----:B------:R-:W3:Y:S01]  /*0480*/  LDS.64 R4, [R19+-0x988] ;  /* 0xfff6780013047984 */ /* 0x000ee20000000a00 */
[----:B----4-:R-:W-:-:S03]  /*0490*/  DADD R24, R2, R24 ;  /* 0x0000000002187229 */ /* 0x010fc60000000018 */
[----:B------:R-:W4:Y:S05]  /*04a0*/  LDS.64 R2, [R19+0xbb8] ;  /* 0x000bb80013027984 */ /* 0x000f2a0000000a00 */
[----:B0-----:R-:W-:-:S08]  /*04b0*/  DADD R24, R24, R26 ;  /* 0x0000000018187229 */ /* 0x001fd0000000001a */
[----:B-1----:R-:W-:-:S08]  /*04c0*/  DADD R22, R24, R22 ;  /* 0x0000000018167229 */ /* 0x002fd00000000016 */
[----:B--2---:R-:W-:-:S08]  /*04d0*/  DADD R20, R22, R20 ;  /* 0x0000000016147229 */ /* 0x004fd00000000014 */
[----:B---3--:R-:W-:-:S08]  /*04e0*/  DADD R4, R20, R4 ;  /* 0x0000000014047229 */ /* 0x008fd00000000004 */
[----:B----4-:R-:W-:-:S08]  /*04f0*/  DADD R4, R4, R2 ;  /* 0x0000000004047229 */ /* 0x010fd00000000002 */
[----:B------:R-:W-:Y:S02]  /*0500*/  DMUL R2, R4, R8 ;  /* 0x0000000804027228 */ /* 0x000fe40000000000 */
[----:B------:R-:W-:-:S06]  /*0510*/  FSETP.GEU.AND P1, PT, |R5|, 6.5827683646048100446e-37, PT ;  /* 0x036000000500780b */ /* 0x000fcc0003f2e200 */
[----:B------:R-:W-:-:S08]  /*0520*/  DFMA R6, R2, -6, R4 ;  /* 0xc01800000206782b */ /* 0x000fd00000000004 */
[----:B------:R-:W-:-:S10]  /*0530*/  DFMA R2, R8, R6, R2 ;  /* 0x000000060802722b */ /* 0x000fd40000000002 */
[----:B------:R-:W-:-:S05]  /*0540*/  FFMA R6, RZ, 2.375, R3 ;  /* 0x40180000ff067823 */ /* 0x000fca0000000003 */
[----:B------:R-:W-:-:S13]  /*0550*/  FSETP.GT.AND P0, PT, |R6|, 1.469367938527859385e-39, PT ;  /* 0x001000000600780b */ /* 0x000fda0003f04200 */
[----:B------:R-:W-:Y:S05]  /*0560*/  @P0 BRA P1, `(.L_x_4) ;  /* 0x0000000000080947 */ /* 0x000fea0000800000 */
[----:B------:R-:W-:-:S07]  /*0570*/  MOV R6, 0x590 ;  /* 0x0000059000067802 */ /* 0x000fce0000000f00 */
[----:B------:R-:W-:Y:S05]  /*0580*/  CALL.REL.NOINC `($__internal_0_$__cuda_sm20_div_rn_f64_full) ;  /* 0x0000000000187944 */ /* 0x000fea0003c00000 */
.L_x_4:
[----:B------:R-:W-:Y:S05]  /*0590*/  BSYNC.RECONVERGENT B0 ;  /* 0x0000000000007941 */ /* 0x000fea0003800200 */
.L_x_3:
[----:B------:R-:W0:Y:S02]  /*05a0*/  LDC.64 R4, c[0x0][0x388] ;  /* 0x0000e200ff047b82 */ /* 0x000e240000000a00 */
[----:B0-----:R-:W-:-:S05]  /*05b0*/  IMAD.WIDE R4, R0, 0x8, R4 ;  /* 0x0000000800047825 */ /* 0x001fca00078e0204 */
[----:B------:R-:W-:Y:S01]  /*05c0*/  STG.E.64 desc[UR8][R4.64+0x8], R2 ;  /* 0x0000080204007986 */ /* 0x000fe2000c101b08 */
[----:B------:R-:W-:Y:S06]  /*05d0*/  BAR.SYNC.DEFER_BLOCKING 0x0 ;  /* 0x0000000000007b1d */ /* 0x000fec0000010000 */
[----:B------:R-:W-:Y:S05]  /*05e0*/  EXIT ;  /* 0x000000000000794d */ /* 0x000fea0003800000 */
        .weak           $__internal_0_$__cuda_sm20_div_rn_f64_full
        .type           $__internal_0_$__cuda_sm20_div_rn_f64_full,@function
        .size           $__internal_0_$__cuda_sm20_div_rn_f64_full,(.L_x_11 - $__internal_0_$__cuda_sm20_div_rn_f64_full)
$__internal_0_$__cuda_sm20_div_rn_f64_full:
[----:B------:R-:W-:Y:S01]  /*05f0*/  IMAD.MOV.U32 R3, RZ, RZ, 0x3ff80000 ;  /* 0x3ff80000ff037424 */ /* 0x000fe200078e00ff */
[C---:B------:R-:W-:Y:S01]  /*0600*/  FSETP.GEU.AND P1, PT, |R5|.reuse, 1.469367938527859385e-39, PT ;  /* 0x001000000500780b */ /* 0x040fe20003f2e200 */
[----:B------:R-:W-:Y:S01]  /*0610*/  IMAD.MOV.U32 R2, RZ, RZ, 0x0 ;  /* 0x00000000ff027424 */ /* 0x000fe200078e00ff */
[----:B------:R-:W-:Y:S01]  /*0620*/  LOP3.LUT R7, R5, 0x7ff00000, RZ, 0xc0, !PT ;  /* 0x7ff0000005077812 */ /* 0x000fe200078ec0ff */
[----:B------:R-:W0:Y:S01]  /*0630*/  MUFU.RCP64H R9, R3 ;  /* 0x0000000300097308 */ /* 0x000e220000001800 */
[----:B------:R-:W-:Y:S01]  /*0640*/  IMAD.MOV.U32 R8, RZ, RZ, 0x1 ;  /* 0x00000001ff087424 */ /* 0x000fe200078e00ff */
[----:B------:R-:W-:Y:S01]  /*0650*/  BSSY.RECONVERGENT B1, `(.L_x_5) ;  /* 0x0000045000017945 */ /* 0x000fe20003800200 */
[----:B------:R-:W-:Y:S01]  /*0660*/  IMAD.MOV.U32 R13, RZ, RZ, 0x1ca00000 ;  /* 0x1ca00000ff0d7424 */ /* 0x000fe200078e00ff */
[----:B------:R-:W-:Y:S01]  /*0670*/  ISETP.GE.U32.AND P0, PT, R7, 0x40100000, PT ;  /* 0x401000000700780c */ /* 0x000fe20003f06070 */
[----:B------:R-:W-:Y:S01]  /*0680*/  IMAD.MOV.U32 R19, RZ, RZ, 0x40100000 ;  /* 0x40100000ff137424 */ /* 0x000fe200078e00ff */
[----:B------:R-:W-:-:S02]  /*0690*/  MOV R18, R7 ;  /* 0x0000000700127202 */ /* 0x000fc40000000f00 */
[----:B------:R-:W-:Y:S01]  /*06a0*/  SEL R13, R13, 0x63400000, !P0 ;  /* 0x634000000d0d7807 */ /* 0x000fe20004000000 */
[----:B------:R-:W-:Y:S01]  /*06b0*/  VIADD R20, R19, 0xffffffff ;  /* 0xffffffff13147836 */ /* 0x000fe20000000000 */
[----:B0-----:R-:W-:-:S08]  /*06c0*/  DFMA R10, R8, -R2, 1 ;  /* 0x3ff00000080a742b */ /* 0x001fd00000000802 */
[----:B------:R-:W-:-:S08]  /*06d0*/  DFMA R10, R10, R10, R10 ;  /* 0x0000000a0a0a722b */ /* 0x000fd0000000000a */
[----:B------:R-:W-:Y:S01]  /*06e0*/  DFMA R14, R8, R10, R8 ;  /* 0x0000000a080e722b */ /* 0x000fe20000000008 */
[C-C-:B------:R-:W-:Y:S01]  /*06f0*/  @!P1 LOP3.LUT R10, R13.reuse, 0x80000000, R5.reuse, 0xf8, !PT ;  /* 0x800000000d0a9812 */ /* 0x140fe200078ef805 */
[----:B------:R-:W-:Y:S01]  /*0700*/  IMAD.MOV.U32 R8, RZ, RZ, R4 ;  /* 0x000000ffff087224 */ /* 0x000fe200078e0004 */
[----:B------:R-:W-:Y:S02]  /*0710*/  LOP3.LUT R9, R13, 0x800fffff, R5, 0xf8, !PT ;  /* 0x800fffff0d097812 */ /* 0x000fe400078ef805 */
[----:B------:R-:W-:Y:S01]  /*0720*/  @!P1 LOP3.LUT R11, R10, 0x100000, RZ, 0xfc, !PT ;  /* 0x001000000a0b9812 */ /* 0x000fe200078efcff */
[----:B------:R-:W-:Y:S02]  /*0730*/  @!P1 IMAD.MOV.U32 R10, RZ, RZ, RZ ;  /* 0x000000ffff0a9224 */ /* 0x000fe400078e00ff */
[----:B------:R-:W-:-:S04]  /*0740*/  DFMA R16, R14, -R2, 1 ;  /* 0x3ff000000e10742b */ /* 0x000fc80000000802 */
[----:B------:R-:W-:-:S04]  /*0750*/  @!P1 DFMA R8, R8, 2, -R10 ;  /* 0x400000000808982b */ /* 0x000fc8000000080a */
[----:B------:R-:W-:-:S06]  /*0760*/  DFMA R16, R14, R16, R14 ;  /* 0x000000100e10722b */ /* 0x000fcc000000000e */
[----:B------:R-:W-:Y:S02]  /*0770*/  @!P1 LOP3.LUT R18, R9, 0x7ff00000, RZ, 0xc0, !PT ;  /* 0x7ff0000009129812 */ /* 0x000fe400078ec0ff */
[----:B------:R-:W-:-:S03]  /*0780*/  DMUL R10, R16, R8 ;  /* 0x00000008100a7228 */ /* 0x000fc60000000000 */
[----:B------:R-:W-:-:S05]  /*0790*/  VIADD R12, R18, 0xffffffff ;  /* 0xffffffff120c7836 */ /* 0x000fca0000000000 */
[----:B------:R-:W-:Y:S01]  /*07a0*/  DFMA R14, R10, -R2, R8 ;  /* 0x800000020a0e722b */ /* 0x000fe20000000008 */
[----:B------:R-:W-:-:S04]  /*07b0*/  ISETP.GT.U32.AND P0, PT, R12, 0x7feffffe, PT ;  /* 0x7feffffe0c00780c */ /* 0x000fc80003f04070 */
[----:B------:R-:W-:-:S03]  /*07c0*/  ISETP.GT.U32.OR P0, PT, R20, 0x7feffffe, P0 ;  /* 0x7feffffe1400780c */ /* 0x000fc60000704470 */
[----:B------:R-:W-:-:S10]  /*07d0*/  DFMA R10, R16, R14, R10 ;  /* 0x0000000e100a722b */ /* 0x000fd4000000000a */
[----:B------:R-:W-:Y:S05]  /*07e0*/  @P0 BRA `(.L_x_6) ;  /* 0x0000000000680947 */ /* 0x000fea0003800000 */
[----:B------:R-:W-:-:S05]  /*07f0*/  IMAD.MOV.U32 R4, RZ, RZ, 0x40100000 ;  /* 0x40100000ff047424 */ /* 0x000fca00078e00ff */
[----:B------:R-:W-:-:S04]  /*0800*/  VIADDMNMX R7, R7, -R4, 0xb9600000, !PT ;  /* 0xb960000007077446 */ /* 0x000fc80007800904 */
[----:B------:R-:W-:-:S05]  /*0810*/  VIMNMX R4, PT, PT, R7, 0x46a00000, PT ;  /* 0x46a0000007047848 */ /* 0x000fca0003fe0100 */
[----:B------:R-:W-:Y:S01]  /*0820*/  IMAD.IADD R7, R4, 0x1, -R13 ;  /* 0x0000000104077824 */ /* 0x000fe200078e0a0d */
[----:B------:R-:W-:-:S03]  /*0830*/  MOV R4, RZ ;  /* 0x000000ff00047202 */ /* 0x000fc60000000f00 */
[----:B------:R-:W-:-:S06]  /*0840*/  VIADD R5, R7, 0x7fe00000 ;  /* 0x7fe0000007057836 */ /* 0x000fcc0000000000 */
[----:B------:R-:W-:-:S10]  /*0850*/  DMUL R12, R10, R4 ;  /* 0x000000040a0c7228 */ /* 0x000fd40000000000 */
[----:B------:R-:W-:-:S13]  /*0860*/  FSETP.GTU.AND P0, PT, |R13|, 1.469367938527859385e-39, PT ;  /* 0x001000000d00780b */ /* 0x000fda0003f0c200 */
[----:B------:R-:W-:Y:S05]  /*0870*/  @P0 BRA `(.L_x_7) ;  /* 0x0000000000880947 */ /* 0x000fea0003800000 */
[----:B------:R-:W-:Y:S01]  /*0880*/  DFMA R2, R10, -R2, R8 ;  /* 0x800000020a02722b */ /* 0x000fe20000000008 */
[----:B------:R-:W-:-:S09]  /*0890*/  IMAD.MOV.U32 R4, RZ, RZ, RZ ;  /* 0x000000ffff047224 */ /* 0x000fd200078e00ff */
[C---:B------:R-:W-:Y:S02]  /*08a0*/  FSETP.NEU.AND P0, PT, R3.reuse, RZ, PT ;  /* 0x000000ff0300720b */ /* 0x040fe40003f0d000 */
[----:B------:R-:W-:-:S04]  /*08b0*/  LOP3.LUT R2, R3, 0x40180000, RZ, 0x3c, !PT ;  /* 0x4018000003027812 */ /* 0x000fc800078e3cff */
[----:B------:R-:W-:-:S04]  /*08c0*/  LOP3.LUT R9, R2, 0x80000000, RZ, 0xc0, !PT ;  /* 0x8000000002097812 */ /* 0x000fc800078ec0ff */
[----:B------:R-:W-:-:S03]  /*08d0*/  LOP3.LUT R5, R9, R5, RZ, 0xfc, !PT ;  /* 0x0000000509057212 */ /* 0x000fc600078efcff */
[----:B------:R-:W-:Y:S05]  /*08e0*/  @!P0 BRA `(.L_x_7) ;  /* 0x00000000006c8947 */ /* 0x000fea0003800000 */
[----:B------:R-:W-:Y:S01]  /*08f0*/  IMAD.MOV R3, RZ, RZ, -R7 ;  /* 0x000000ffff037224 */ /* 0x000fe200078e0a07 */
[----:B------:R-:W-:Y:S01]  /*0900*/  DMUL.RP R4, R10, R4 ;  /* 0x000000040a047228 */ /* 0x000fe20000008000 */
[----:B------:R-:W-:Y:S01]  /*0910*/  IMAD.MOV.U32 R2, RZ, RZ, RZ ;  /* 0x000000ffff027224 */ /* 0x000fe200078e00ff */
[----:B------:R-:W-:-:S05]  /*0920*/  IADD3 R7, PT, PT, -R7, -0x43300000, RZ ;  /* 0xbcd0000007077810 */ /* 0x000fca0007ffe1ff */
[----:B------:R-:W-:-:S03]  /*0930*/  DFMA R2, R12, -R2, R10 ;  /* 0x800000020c02722b */ /* 0x000fc6000000000a */
[----:B------:R-:W-:-:S07]  /*0940*/  LOP3.LUT R9, R5, R9, RZ, 0x3c, !PT ;  /* 0x0000000905097212 */ /* 0x000fce00078e3cff */
[----:B------:R-:W-:-:S04]  /*0950*/  FSETP.NEU.AND P0, PT, |R3|, R7, PT ;  /* 0x000000070300720b */ /* 0x000fc80003f0d200 */
[----:B------:R-:W-:Y:S02]  /*0960*/  FSEL R12, R4, R12, !P0 ;  /* 0x0000000c040c7208 */ /* 0x000fe40004000000 */
[----:B------:R-:W-:Y:S01]  /*0970*/  FSEL R13, R9, R13, !P0 ;  /* 0x0000000d090d7208 */ /* 0x000fe20004000000 */
[----:B------:R-:W-:Y:S06]  /*0980*/  BRA `(.L_x_7) ;  /* 0x0000000000447947 */ /* 0x000fec0003800000 */
.L_x_6:
[----:B------:R-:W-:-:S14]  /*0990*/  DSETP.NAN.AND P0, PT, R4, R4, PT ;  /* 0x000000040400722a */ /* 0x000fdc0003f08000 */
[----:B------:R-:W-:Y:S05]  /*09a0*/  @P0 BRA `(.L_x_8) ;  /* 0x0000000000340947 */ /* 0x000fea0003800000 */
[----:B------:R-:W-:Y:S01]  /*09b0*/  ISETP.NE.AND P0, PT, R18, R19, PT ;  /* 0x000000131200720c */ /* 0x000fe20003f05270 */
[----:B------:R-:W-:Y:S02]  /*09c0*/  IMAD.MOV.U32 R12, RZ, RZ, 0x0 ;  /* 0x00000000ff0c7424 */ /* 0x000fe400078e00ff */
[----:B------:R-:W-:-:S10]  /*09d0*/  IMAD.MOV.U32 R13, RZ, RZ, -0x80000 ;  /* 0xfff80000ff0d7424 */ /* 0x000fd400078e00ff */
[----:B------:R-:W-:Y:S05]  /*09e0*/  @!P0 BRA `(.L_x_7) ;  /* 0x00000000002c8947 */ /* 0x000fea0003800000 */
[----:B------:R-:W-:Y:S02]  /*09f0*/  ISETP.NE.AND P0, PT, R18, 0x7ff00000, PT ;  /* 0x7ff000001200780c */ /* 0x000fe40003f05270 */
[----:B------:R-:W-:Y:S02]  /*0a00*/  LOP3.LUT R4, R5, 0x40180000, RZ, 0x3c, !PT ;  /* 0x4018000005047812 */ /* 0x000fe400078e3cff */
[----:B------:R-:W-:Y:S02]  /*0a10*/  ISETP.EQ.OR P0, PT, R19, RZ, !P0 ;  /* 0x000000ff1300720c */ /* 0x000fe40004702670 */
[----:B------:R-:W-:-:S11]  /*0a20*/  LOP3.LUT R13, R4, 0x80000000, RZ, 0xc0, !PT ;  /* 0x80000000040d7812 */ /* 0x000fd600078ec0ff */
[----:B------:R-:W-:Y:S01]  /*0a30*/  @P0 LOP3.LUT R2, R13, 0x7ff00000, RZ, 0xfc, !PT ;  /* 0x7ff000000d020812 */ /* 0x000fe200078efcff */
[----:B------:R-:W-:Y:S01]  /*0a40*/  @!P0 IMAD.MOV.U32 R12, RZ, RZ, RZ ;  /* 0x000000ffff0c8224 */ /* 0x000fe200078e00ff */
[----:B------:R-:W-:-:S03]  /*0a50*/  @P0 MOV R12, RZ ;  /* 0x000000ff000c0202 */ /* 0x000fc60000000f00 */
[----:B------:R-:W-:Y:S01]  /*0a60*/  @P0 IMAD.MOV.U32 R13, RZ, RZ, R2 ;  /* 0x000000ffff0d0224 */ /* 0x000fe200078e0002 */
[----:B------:R-:W-:Y:S06]  /*0a70*/  BRA `(.L_x_7) ;  /* 0x0000000000087947 */ /* 0x000fec0003800000 */
.L_x_8:
[----:B------:R-:W-:Y:S01]  /*0a80*/  LOP3.LUT R13, R5, 0x80000, RZ, 0xfc, !PT ;  /* 0x00080000050d7812 */ /* 0x000fe200078efcff */
[----:B------:R-:W-:-:S07]  /*0a90*/  IMAD.MOV.U32 R12, RZ, RZ, R4 ;  /* 0x000000ffff0c7224 */ /* 0x000fce00078e0004 */
.L_x_7:
[----:B------:R-:W-:Y:S05]  /*0aa0*/  BSYNC.RECONVERGENT B1 ;  /* 0x0000000000017941 */ /* 0x000fea0003800200 */
.L_x_5:
[----:B------:R-:W-:Y:S02]  /*0ab0*/  IMAD.MOV.U32 R7, RZ, RZ, 0x0 ;  /* 0x00000000ff077424 */ /* 0x000fe400078e00ff */
[----:B------:R-:W-:Y:S02]  /*0ac0*/  IMAD.MOV.U32 R2, RZ, RZ, R12 ;  /* 0x000000ffff027224 */ /* 0x000fe400078e000c */
[----:B------:R-:W-:Y:S01]  /*0ad0*/  IMAD.MOV.U32 R3, RZ, RZ, R13 ;  /* 0x000000ffff037224 */ /* 0x000fe200078e000d */
[----:B------:R-:W-:Y:S06]  /*0ae0*/  RET.REL.NODEC R6 `(_Z13jacobi_kernelPdS_S_) ;  /* 0xfffffff406447950 */ /* 0x000fec0003c3ffff */
.L_x_9:
        /* <DEDUP_REMOVED lines=9> */
.L_x_11:


//--------------------- .text._Z20residual_norm_kernelPdS_S_ --------------------------
	.section	.text._Z20residual_norm_kernelPdS_S_,"ax",@progbits
	.align	128
        .global         _Z20residual_norm_kernelPdS_S_
        .type           _Z20residual_norm_kernelPdS_S_,@function
        .size           _Z20residual_norm_kernelPdS_S_,(.L_x_14 - _Z20residual_norm_kernelPdS_S_)
        .other          _Z20residual_norm_kernelPdS_S_,@"STO_CUDA_ENTRY STV_DEFAULT"
_Z20residual_norm_kernelPdS_S_:
.text._Z20residual_norm_kernelPdS_S_:
[----:B------:R-:W-:Y:S01]  /*0000*/  LDC R1, c[0x0][0x37c] ;  /* 0x0000df00ff017b82 */ /* 0x000fe20000000800 */
[----:B------:R-:W0:Y:S01]  /*0010*/  S2R R19, SR_TID.Y ;  /* 0x0000000000137919 */ /* 0x000e220000002200 */
[----:B------:R-:W1:Y:S06]  /*0020*/  LDCU UR7, c[0x0][0x360] ;  /* 0x00006c00ff0777ac */ /* 0x000e6c0008000800 */
[----:B------:R-:W2:Y:S01]  /*0030*/  LDC.64 R22, c[0x0][0x380] ;  /* 0x0000e000ff167b82 */ /* 0x000ea20000000a00 */
[----:B------:R-:W3:Y:S01]  /*0040*/  S2R R0, SR_CTAID.Y ;  /* 0x0000000000007919 */ /* 0x000ee20000002600 */
[----:B------:R-:W3:Y:S01]  /*0050*/  LDCU UR4, c[0x0][0x364] ;  /* 0x00006c80ff0477ac */ /* 0x000ee20008000800 */
[----:B------:R-:W4:Y:S01]  /*0060*/  S2R R18, SR_TID.Z ;  /* 0x0000000000127919 */ /* 0x000f220000002300 */
[----:B------:R-:W5:Y:S04]  /*0070*/  LDCU UR5, c[0x0][0x368] ;  /* 0x00006d00ff0577ac */ /* 0x000f680008000800 */
[----:B------:R-:W2:Y:S01]  /*0080*/  LDC.64 R16, c[0x0][0x388] ;  /* 0x0000e200ff107b82 */ /* 0x000ea20000000a00 */
[----:B------:R-:W5:Y:S01]  /*0090*/  S2R R5, SR_CTAID.Z ;  /* 0x0000000000057919 */ /* 0x000f620000002700 */
[----:B------:R-:W2:Y:S01]  /*00a0*/  LDCU.64 UR8, c[0x0][0x358] ;  /* 0x00006b00ff0877ac */ /* 0x000ea20008000a00 */
[----:B------:R-:W5:Y:S01]  /*00b0*/  S2R R20, SR_TID.X ;  /* 0x0000000000147919 */ /* 0x000f620000002100 */
[----:B-1----:R-:W-:Y:S01]  /*00c0*/  UIADD3 UR6, UPT, UPT, UR7, -0x1, URZ ;  /* 0xffffffff07067890 */ /* 0x002fe2000fffe0ff */
[----:B------:R-:W1:Y:S01]  /*00d0*/  S2R R3, SR_CTAID.X ;  /* 0x0000000000037919 */ /* 0x000e620000002500 */
[----:B0-----:R-:W-:Y:S01]  /*00e0*/  ISETP.NE.AND P2, PT, R19, RZ, PT ;  /* 0x000000ff1300720c */ /* 0x001fe20003f45270 */
[----:B---3--:R-:W-:Y:S01]  /*00f0*/  IMAD R21, R0, UR4, R19 ;  /* 0x0000000400157c24 */ /* 0x008fe2000f8e0213 */
[----:B------:R-:W-:Y:S01]  /*0100*/  UIADD3 UR4, UPT, UPT, UR4, -0x1, URZ ;  /* 0xffffffff04047890 */ /* 0x000fe2000fffe0ff */
[----:B----4-:R-:W-:-:S05]  /*0110*/  ISETP.NE.AND P4, PT, R18, RZ, PT ;  /* 0x000000ff1200720c */ /* 0x010fca0003f85270 */
[----:B------:R-:W-:Y:S01]  /*0120*/  ISETP.NE.AND P3, PT, R19, UR4, PT ;  /* 0x0000000413007c0c */ /* 0x000fe2000bf65270 */
[----:B-----5:R-:W-:Y:S01]  /*0130*/  IMAD R0, R5, UR5, R18 ;  /* 0x0000000505007c24 */ /* 0x020fe2000f8e0212 */
[----:B------:R-:W-:-:S03]  /*0140*/  UIADD3 UR5, UPT, UPT, UR5, -0x1, URZ ;  /* 0xffffffff05057890 */ /* 0x000fc6000fffe0ff */
[----:B------:R-:W-:Y:S01]  /*0150*/  IMAD R2, R0, 0x202, R21 ;  /* 0x0000020200027824 */ /* 0x000fe200078e0215 */
[C---:B------:R-:W-:Y:S02]  /*0160*/  ISETP.NE.AND P0, PT, R20.reuse, RZ, PT ;  /* 0x000000ff1400720c */ /* 0x040fe40003f05270 */
[----:B------:R-:W-:Y:S01]  /*0170*/  ISETP.NE.AND P1, PT, R20, UR6, PT ;  /* 0x0000000614007c0c */ /* 0x000fe2000bf25270 */
[----:B-1----:R-:W-:Y:S01]  /*0180*/  IMAD R24, R3, UR7, R20 ;  /* 0x0000000703187c24 */ /* 0x002fe2000f8e0214 */
[----:B------:R-:W-:Y:S01]  /*0190*/  ISETP.NE.AND P5, PT, R18, UR5, PT ;  /* 0x0000000512007c0c */ /* 0x000fe2000bfa5270 */
[----:B------:R-:W-:-:S05]  /*01a0*/  IMAD R3, R2, 0x202, RZ ;  /* 0x0000020202037824 */ /* 0x000fca00078e02ff */
[----:B------:R-:W-:-:S05]  /*01b0*/  IADD3 R3, PT, PT, R24, 0x40a06, R3 ;  /* 0x00040a0618037810 */ /* 0x000fca0007ffe003 */
[----:B--2---:R-:W-:-:S05]  /*01c0*/  IMAD.WIDE R22, R3, 0x8, R22 ;  /* 0x0000000803167825 */ /* 0x004fca00078e0216 */
[----:B------:R-:W2:Y:S04]  /*01d0*/  LDG.E.64.CONSTANT R2, desc[UR8][R22.64+0x8] ;  /* 0x0000080816027981 */ /* 0x000ea8000c1e9b00 */
[----:B------:R-:W3:Y:S04]  /*01e0*/  @!P0 LDG.E.64.CONSTANT R4, desc[UR8][R22.64] ;  /* 0x0000000816048981 */ /* 0x000ee8000c1e9b00 */
[----:B------:R-:W4:Y:S04]  /*01f0*/  @!P1 LDG.E.64.CONSTANT R6, desc[UR8][R22.64+0x10] ;  /* 0x0000100816069981 */ /* 0x000f28000c1e9b00 */
[----:B------:R-:W5:Y:S04]  /*0200*/  @!P2 LDG.E.64.CONSTANT R8, desc[UR8][R22.64+-0x1008] ;  /* 0xffeff8081608a981 */ /* 0x000f68000c1e9b00 */
[----:B------:R-:W5:Y:S04]  /*0210*/  @!P3 LDG.E.64.CONSTANT R10, desc[UR8][R22.64+0x1018] ;  /* 0x00101808160ab981 */ /* 0x000f68000c1e9b00 */
[----:B------:R-:W5:Y:S04]  /*0220*/  @!P4 LDG.E.64.CONSTANT R12, desc[UR8][R22.64+-0x204018] ;  /* 0xdfbfe808160cc981 */ /* 0x000f68000c1e9b00 */
[----:B------:R-:W5:Y:S01]  /*0230*/  @!P5 LDG.E.64.CONSTANT R14, desc[UR8][R22.64+0x204028] ;  /* 0x20402808160ed981 */ /* 0x000f62000c1e9b00 */
[----:B------:R-:W-:-:S04]  /*0240*/  LEA R21, R21, R24, 0x9 ;  /* 0x0000001815157211 */ /* 0x000fc800078e48ff */
[----:B------:R-:W-:-:S05]  /*0250*/  LEA R0, R0, R21, 0x12 ;  /* 0x0000001500007211 */ /* 0x000fca00078e90ff */
[----:B------:R-:W-:-:S06]  /*0260*/  IMAD.WIDE R16, R0, 0x8, R16 ;  /* 0x0000000800107825 */ /* 0x000fcc00078e0210 */
[----:B------:R-:W5:Y:S01]  /*0270*/  LDG.E.64.CONSTANT R16, desc[UR8][R16.64] ;  /* 0x0000000810107981 */ /* 0x000f62000c1e9b00 */
[----:B------:R-:W-:Y:S01]  /*0280*/  MOV R21, 0x400 ;  /* 0x0000040000157802 */ /* 0x000fe20000000f00 */
[----:B------:R-:W0:Y:S03]  /*0290*/  S2R R24, SR_CgaCtaId ;  /* 0x0000000000187919 */ /* 0x000e260000008800 */
[----:B0-----:R-:W-:-:S05]  /*02a0*/  LEA R21, R24, R21, 0x18 ;  /* 0x0000001518157211 */ /* 0x001fca00078ec0ff */
[--C-:B------:R-:W-:Y:S02]  /*02b0*/  IMAD R25, R18, 0xaa0, R21.reuse ;  /* 0x00000aa012197824 */ /* 0x100fe400078e0215 */
[----:B------:R-:W-:-:S03]  /*02c0*/  @!P4 IMAD R21, R19, 0x110, R21 ;  /* 0x000001101315c824 */ /* 0x000fc600078e0215 */
[----:B------:R-:W-:Y:S01]  /*02d0*/  IADD3 R18, PT, PT, R25, 0xaa0, RZ ;  /* 0x00000aa019127810 */ /* 0x000fe20007ffe0ff */
[----:B------:R-:W-:-:S04]  /*02e0*/  @!P4 IMAD R29, R20, 0x8, R21 ;  /* 0x00000008141dc824 */ /* 0x000fc800078e0215 */
[----:B------:R-:W-:Y:S01]  /*02f0*/  IMAD R27, R19, 0x110, R18 ;  /* 0x00000110131b7824 */ /* 0x000fe200078e0212 */
[----:B------:R-:W-:-:S03]  /*0300*/  @!P2 LEA R18, R20, R25, 0x3 ;  /* 0x000000191412a211 */ /* 0x000fc600078e18ff */
[----:B------:R-:W-:-:S05]  /*0310*/  IMAD R19, R20, 0x8, R27 ;  /* 0x0000000814137824 */ /* 0x000fca00078e021b */
[----:B--2---:R-:W-:Y:S04]  /*0320*/  STS.64 [R19+0x118], R2 ;  /* 0x0001180213007388 */ /* 0x004fe80000000a00 */
[----:B---3--:R-:W-:Y:S04]  /*0330*/  @!P0 STS.64 [R27+0x110], R4 ;  /* 0x000110041b008388 */ /* 0x008fe80000000a00 */
[----:B----4-:R-:W-:Y:S04]  /*0340*/  @!P1 STS.64 [R19+0x120], R6 ;  /* 0x0001200613009388 */ /* 0x010fe80000000a00 */
[----:B-----5:R-:W-:Y:S04]  /*0350*/  @!P2 STS.64 [R18+0xaa8], R8 ;  /* 0x000aa8081200a388 */ /* 0x020fe80000000a00 */
[----:B------:R-:W-:Y:S04]  /*0360*/  @!P3 STS.64 [R19+0x228], R10 ;  /* 0x0002280a1300b388 */ /* 0x000fe80000000a00 */
[----:B------:R-:W-:Y:S04]  /*0370*/  @!P4 STS.64 [R29+0x118], R12 ;  /* 0x0001180c1d00c388 */ /* 0x000fe80000000a00 */
[----:B------:R-:W-:Y:S01]  /*0380*/  @!P5 STS.64 [R19+0xbb8], R14 ;  /* 0x000bb80e1300d388 */ /* 0x000fe20000000a00 */
[----:B------:R-:W-:Y:S06]  /*0390*/  BAR.SYNC.DEFER_BLOCKING 0x0 ;  /* 0x0000000000007b1d */ /* 0x000fec0000010000 */
[----:B------:R-:W0:Y:S04]  /*03a0*/  LDS.64 R20, [R19+0x228] ;  /* 0x0002280013147984 */ /* 0x000e280000000a00 */
[----:B------:R-:W1:Y:S04]  /*03b0*/  LDS.64 R22, [R19+0x8] ;  /* 0x0000080013167984 */ /* 0x000e680000000a00 */
[----:B------:R-:W2:Y:S04]  /*03c0*/  LDS.64 R24, [R19+0x110] ;  /* 0x0001100013187984 */ /* 0x000ea80000000a00 */
[----:B------:R-:W3:Y:S04]  /*03d0*/  LDS.64 R2, [R19+0x120] ;  /* 0x0001200013027984 */ /* 0x000ee80000000a00 */
[----:B------:R-:W4:Y:S04]  /*03e0*/  LDS.64 R4, [R19+-0x988] ;  /* 0xfff6780013047984 */ /* 0x000f280000000a00 */
[----:B------:R-:W5:Y:S04]  /*03f0*/  LDS.64 R6, [R19+0xbb8] ;  /* 0x000bb80013067984 */ /* 0x000f680000000a00 */
[----:B------:R-:W5:Y:S01]  /*0400*/  LDS.64 R8, [R19+0x118] ;  /* 0x0001180013087984 */ /* 0x000f620000000a00 */
[----:B0-----:R-:W-:-:S08]  /*0410*/  DADD R16, R16, R20 ;  /* 0x0000000010107229 */ /* 0x001fd00000000014 */
[----:B-1----:R-:W-:-:S08]  /*0420*/  DADD R16, R16, R22 ;  /* 0x0000000010107229 */ /* 0x002fd00000000016 */
[----:B--2---:R-:W-:-:S08]  /*0430*/  DADD R16, R16, R24 ;  /* 0x0000000010107229 */ /* 0x004fd00000000018 */
[----:B---3--:R-:W-:-:S08]  /*0440*/  DADD R2, R16, R2 ;  /* 0x0000000010027229 */ /* 0x008fd00000000002 */
[----:B----4-:R-:W-:Y:S01]  /*0450*/  DADD R2, R2, R4 ;  /* 0x0000000002027229 */ /* 0x010fe20000000004 */
[----:B------:R-:W0:Y:S07]  /*0460*/  LDC.64 R4, c[0x0][0x390] ;  /* 0x0000e400ff047b82 */ /* 0x000e2e0000000a00 */
[----:B-----5:R-:W-:-:S08]  /*0470*/  DADD R2, R2, R6 ;  /* 0x0000000002027229 */ /* 0x020fd00000000006 */
[----:B------:R-:W-:-:S08]  /*0480*/  DFMA R2, R8, -6, R2 ;  /* 0xc01800000802782b */ /* 0x000fd00000000002 */
[----:B------:R-:W-:Y:S01]  /*0490*/  DMUL R2, R2, R2 ;  /* 0x0000000202027228 */ /* 0x000fe20000000000 */
[----:B0-----:R-:W-:-:S06]  /*04a0*/  IMAD.WIDE R4, R0, 0x8, R4 ;  /* 0x0000000800047825 */ /* 0x001fcc00078e0204 */
[----:B------:R-:W-:Y:S01]  /*04b0*/  STG.E.64 desc[UR8][R4.64], R2 ;  /* 0x0000000204007986 */ /* 0x000fe2000c101b08 */
[----:B------:R-:W-:Y:S06]  /*04c0*/  BAR.SYNC.DEFER_BLOCKING 0x0 ;  /* 0x0000000000007b1d */ /* 0x000fec0000010000 */
[----:B------:R-:W-:Y:S05]  /*04d0*/  EXIT ;  /* 0x000000000000794d */ /* 0x000fea0003800000 */
.L_x_10:
        /* <DEDUP_REMOVED lines=10> */
.L_x_14:


//--------------------- .nv.shared._Z9reductionPdS_ --------------------------
	.section	.nv.shared._Z9reductionPdS_,"aw",@nobits
	.sectionflags	@""
	.align	8
.nv.shared._Z9reductionPdS_:
	.zero		5120


//--------------------- .nv.shared.reserved.0     --------------------------
	.section	.nv.shared.reserved.0,"aw",@nobits
	.weak		__nv_reservedSMEM_offset_0_alias
	.size		__nv_reservedSMEM_offset_0_alias, 0, 64
	.other		__nv_reservedSMEM_offset_0_alias,@"STO_CUDA_RESERVED_SHARED STV_DEFAULT"
__nv_reservedSMEM_offset_0_alias:
	.zero		0
	.zero		64


//--------------------- .nv.shared._Z13jacobi_kernelPdS_S_ --------------------------
	.section	.nv.shared._Z13jacobi_kernelPdS_S_,"aw",@nobits
	.sectionflags	@""
	.align	8
.nv.shared._Z13jacobi_kernelPdS_S_:
	.zero		17344


//--------------------- .nv.shared._Z20residual_norm_kernelPdS_S_ --------------------------
	.section	.nv.shared._Z20residual_norm_kernelPdS_S_,"aw",@nobits
	.sectionflags	@""
	.align	8
.nv.shared._Z20residual_norm_kernelPdS_S_:
	.zero		17344


//--------------------- .nv.constant0._Z9reductionPdS_ --------------------------
	.section	.nv.constant0._Z9reductionPdS_,"a",@progbits
	.sectionflags	@""
	.align	4
.nv.constant0._Z9reductionPdS_:
	.zero		912


//--------------------- .nv.constant0._Z13jacobi_kernelPdS_S_ --------------------------
	.section	.nv.constant0._Z13jacobi_kernelPdS_S_,"a",@progbits
	.sectionflags	@""
	.align	4
.nv.constant0._Z13jacobi_kernelPdS_S_:
	.zero		920


//--------------------- .nv.constant0._Z20residual_norm_kernelPdS_S_ --------------------------
	.section	.nv.constant0._Z20residual_norm_kernelPdS_S_,"a",@progbits
	.sectionflags	@""
	.align	4
.nv.constant0._Z20residual_norm_kernelPdS_S_:
	.zero		920


//--------------------- SYMBOLS --------------------------

	.type		.nv.reservedSmem.offset0,@object
	.size		.nv.reservedSmem.offset0,0x4
	.type		.nv.reservedSmem.cap,@object
	.size		.nv.reservedSmem.cap,0x4
